	.headerflags	@"EF_CUDA_TEXMODE_UNIFIED EF_CUDA_64BIT_ADDRESS EF_CUDA_ACCELERATORS EF_CUDA_SM90 EF_CUDA_VIRTUAL_SM(EF_CUDA_SM90)"
	.elftype	@"ET_EXEC"


//--------------------- .nv.info                  --------------------------
	.section	.nv.info,"",@"SHT_CUDA_INFO"
	.align	4


	//----- nvinfo : EIATTR_REGCOUNT
	.align		4
        /*0000*/ 	.byte	0x04, 0x2f
        /*0002*/ 	.short	(.L_1 - .L_0)
	.align		4
.L_0:
        /*0004*/ 	.word	index@(triton_poi_fused_add_relu_0)
        /*0008*/ 	.word	0x00000012


	//----- nvinfo : EIATTR_MIN_STACK_SIZE
	.align		4
.L_1:
        /*000c*/ 	.byte	0x04, 0x12
        /*000e*/ 	.short	(.L_3 - .L_2)
	.align		4
.L_2:
        /*0010*/ 	.word	index@(triton_poi_fused_add_relu_0)
        /*0014*/ 	.word	0x00000000


	//----- nvinfo : EIATTR_FRAME_SIZE
	.align		4
.L_3:
        /*0018*/ 	.byte	0x04, 0x11
        /*001a*/ 	.short	(.L_5 - .L_4)
	.align		4
.L_4:
        /*001c*/ 	.word	index@(triton_poi_fused_add_relu_0)
        /*0020*/ 	.word	0x00000000


	//----- nvinfo : EIATTR_MIN_STACK_SIZE
	.align		4
.L_5:
        /*0024*/ 	.byte	0x04, 0x12
        /*0026*/ 	.short	(.L_7 - .L_6)
	.align		4
.L_6:
        /*0028*/ 	.word	index@(triton_poi_fused_add_relu_0)
        /*002c*/ 	.word	0x00000000
.L_7:


//--------------------- .nv.info.triton_poi_fused_add_relu_0 --------------------------
	.section	.nv.info.triton_poi_fused_add_relu_0,"",@"SHT_CUDA_INFO"
	.sectionflags	@""
	.align	4


	//----- nvinfo : EIATTR_CUDA_API_VERSION
	.align		4
        /*0000*/ 	.byte	0x04, 0x37
        /*0002*/ 	.short	(.L_9 - .L_8)
.L_8:
        /*0004*/ 	.word	0x0000007c


	//----- nvinfo : EIATTR_KPARAM_INFO
	.align		4
.L_9:
        /*0008*/ 	.byte	0x04, 0x17
        /*000a*/ 	.short	(.L_11 - .L_10)
.L_10:
        /*000c*/ 	.word	0x00000000
        /*0010*/ 	.short	0x0003
        /*0012*/ 	.short	0x0018
        /*0014*/ 	.byte	0x00, 0xf0, 0x11, 0x00


	//----- nvinfo : EIATTR_KPARAM_INFO
	.align		4
.L_11:
        /*0018*/ 	.byte	0x04, 0x17
        /*001a*/ 	.short	(.L_13 - .L_12)
.L_12:
        /*001c*/ 	.word	0x00000000
        /*0020*/ 	.short	0x0002
        /*0022*/ 	.short	0x0010
        /*0024*/ 	.byte	0x00, 0xf4, 0x21, 0x00


	//----- nvinfo : EIATTR_KPARAM_INFO
	.align		4
.L_13:
        /*0028*/ 	.byte	0x04, 0x17
        /*002a*/ 	.short	(.L_15 - .L_14)
.L_14:
        /*002c*/ 	.word	0x00000000
        /*0030*/ 	.short	0x0001
        /*0032*/ 	.short	0x0008
        /*0034*/ 	.byte	0x00, 0xf4, 0x21, 0x00


	//----- nvinfo : EIATTR_KPARAM_INFO
	.align		4
.L_15:
        /*0038*/ 	.byte	0x04, 0x17
        /*003a*/ 	.short	(.L_17 - .L_16)
.L_16:
        /*003c*/ 	.word	0x00000000
        /*0040*/ 	.short	0x0000
        /*0042*/ 	.short	0x0000
        /*0044*/ 	.byte	0x00, 0xf4, 0x21, 0x00


	//----- nvinfo : EIATTR_SPARSE_MMA_MASK
	.align		4
.L_17:
        /*0048*/ 	.byte	0x03, 0x50
        /*004a*/ 	.short	0x0000


	//----- nvinfo : EIATTR_MAXREG_COUNT
	.align		4
        /*004c*/ 	.byte	0x03, 0x1b
        /*004e*/ 	.short	0x00ff


	//----- nvinfo : EIATTR_EXIT_INSTR_OFFSETS
	.align		4
        /*0050*/ 	.byte	0x04, 0x1c
        /*0052*/ 	.short	(.L_19 - .L_18)


	//   ....[0]....
.L_18:
        /*0054*/ 	.word	0x00000180


	//   ....[1]....
        /*0058*/ 	.word	0x000001a0


	//----- nvinfo : EIATTR_REQNTID
	.align		4
.L_19:
        /*005c*/ 	.byte	0x04, 0x10
        /*005e*/ 	.short	(.L_21 - .L_20)
.L_20:
        /*0060*/ 	.word	0x00000080
        /*0064*/ 	.word	0x00000001
        /*0068*/ 	.word	0x00000001


	//----- nvinfo : EIATTR_CBANK_PARAM_SIZE
	.align		4
.L_21:
        /*006c*/ 	.byte	0x03, 0x19
        /*006e*/ 	.short	0x001c


	//----- nvinfo : EIATTR_PARAM_CBANK
	.align		4
        /*0070*/ 	.byte	0x04, 0x0a
        /*0072*/ 	.short	(.L_23 - .L_22)
	.align		4
.L_22:
        /*0074*/ 	.word	index@(.nv.constant0.triton_poi_fused_add_relu_0)
        /*0078*/ 	.short	0x0210
        /*007a*/ 	.short	0x001c


	//----- nvinfo : EIATTR_SW_WAR
	.align		4
.L_23:
        /*007c*/ 	.byte	0x04, 0x36
        /*007e*/ 	.short	(.L_25 - .L_24)
.L_24:
        /*0080*/ 	.word	0x00000008
.L_25:


//--------------------- .nv.callgraph             --------------------------
	.section	.nv.callgraph,"",@"SHT_CUDA_CALLGRAPH"
	.align	4
	.sectionentsize	8
	.align		4
        /*0000*/ 	.word	0x00000000
	.align		4
        /*0004*/ 	.word	0xffffffff
	.align		4
        /*0008*/ 	.word	0x00000000
	.align		4
        /*000c*/ 	.word	0xfffffffe
	.align		4
        /*0010*/ 	.word	0x00000000
	.align		4
        /*0014*/ 	.word	0xfffffffd
	.align		4
        /*0018*/ 	.word	0x00000000
	.align		4
        /*001c*/ 	.word	0xfffffffc


//--------------------- .text.triton_poi_fused_add_relu_0 --------------------------
	.section	.text.triton_poi_fused_add_relu_0,"ax",@progbits
	.align	128
        .global         triton_poi_fused_add_relu_0
        .type           triton_poi_fused_add_relu_0,@function
        .size           triton_poi_fused_add_relu_0,(.L_x_1 - triton_poi_fused_add_relu_0)
        .other          triton_poi_fused_add_relu_0,@"STO_CUDA_ENTRY STV_DEFAULT"
triton_poi_fused_add_relu_0:
.text.triton_poi_fused_add_relu_0:
[----:B------:R-:W0:Y:S02]  /*0000*/  LDC R1, c[0x0][0x28] ;  /* 0x00000a00ff017b82 */ /* 0x000e240000000800 */
[----:B------:R-:W1:Y:S01]  /*0010*/  S2R R0, SR_TID.X ;  /* 0x0000000000007919 */ /* 0x000e620000002100 */
[----:B------:R-:W2:Y:S01]  /*0020*/  LDC.64 R4, c[0x0][0x218] ;  /* 0x00008600ff047b82 */ /* 0x000ea20000000a00 */
[----:B------:R-:W-:Y:S01]  /*0030*/  CS2R R12, SRZ ;  /* 0x00000000000c7805 */ /* 0x000fe2000001ff00 */
[----:B------:R-:W-:Y:S01]  /*0040*/  ULDC.64 UR4, c[0x0][0x208] ;  /* 0x0000820000047ab9 */ /* 0x000fe20000000a00 */
[----:B------:R-:W3:Y:S05]  /*0050*/  S2R R9, SR_CTAID.X ;  /* 0x0000000000097919 */ /* 0x000eea0000002500 */
[----:B------:R-:W4:Y:S01]  /*0060*/  LDC.64 R2, c[0x0][0x210] ;  /* 0x00008400ff027b82 */ /* 0x000f220000000a00 */
[----:B------:R-:W-:-:S07]  /*0070*/  CS2R R10, SRZ ;  /* 0x00000000000a7805 */ /* 0x000fce000001ff00 */
[----:B------:R-:W5:Y:S01]  /*0080*/  LDC.64 R6, c[0x0][0x220] ;  /* 0x00008800ff067b82 */ /* 0x000f620000000a00 */
[----:B-1----:R-:W-:-:S05]  /*0090*/  IMAD.SHL.U32 R0, R0, 0x2, RZ ;  /* 0x0000000200007824 */ /* 0x002fca00078e00ff */
[----:B------:R-:W-:-:S05]  /*00a0*/  LOP3.LUT R0, R0, 0xfe, RZ, 0xc0, !PT ;  /* 0x000000fe00007812 */ /* 0x000fca00078ec0ff */
[----:B---3--:R-:W-:-:S04]  /*00b0*/  IMAD R9, R9, 0x100, R0 ;  /* 0x0000010009097824 */ /* 0x008fc800078e0200 */
[C---:B--2---:R-:W-:Y:S01]  /*00c0*/  IMAD.WIDE R4, R9.reuse, 0x4, R4 ;  /* 0x0000000409047825 */ /* 0x044fe200078e0204 */
[----:B------:R-:W-:-:S03]  /*00d0*/  ISETP.GE.AND P2, PT, R9, 0x100, PT ;  /* 0x000001000900780c */ /* 0x000fc60003f46270 */
[----:B----4-:R-:W-:-:S10]  /*00e0*/  IMAD.WIDE R2, R9, 0x4, R2 ;  /* 0x0000000409027825 */ /* 0x010fd400078e0202 */
[----:B------:R-:W2:Y:S04]  /*00f0*/  @!P2 LDG.E.64 R12, desc[UR4][R4.64] ;  /* 0x00000004040ca981 */ /* 0x000ea8000c1e1b00 */
[----:B------:R-:W3:Y:S01]  /*0100*/  @!P2 LDG.E.64 R10, desc[UR4][R2.64] ;  /* 0x00000004020aa981 */ /* 0x000ee2000c1e1b00 */
[----:B-----5:R-:W-:Y:S01]  /*0110*/  IMAD.WIDE R6, R9, 0x4, R6 ;  /* 0x0000000409067825 */ /* 0x020fe200078e0206 */
[C---:B--2---:R-:W-:Y:S02]  /*0120*/  FSETP.GEU.AND P0, PT, R12.reuse, RZ, PT ;  /* 0x000000ff0c00720b */ /* 0x044fe40003f0e000 */
[----:B------:R-:W-:Y:S02]  /*0130*/  FSETP.GEU.AND P1, PT, R13, RZ, PT ;  /* 0x000000ff0d00720b */ /* 0x000fe40003f2e000 */
[----:B------:R-:W-:-:S02]  /*0140*/  FSEL R15, R12, RZ, P0 ;  /* 0x000000ff0c0f7208 */ /* 0x000fc40000000000 */
[----:B------:R-:W-:-:S03]  /*0150*/  FSEL R0, R13, RZ, P1 ;  /* 0x000000ff0d007208 */ /* 0x000fc60000800000 */
[----:B---3--:R-:W-:Y:S02]  /*0160*/  FADD R10, R15, R10 ;  /* 0x0000000a0f0a7221 */ /* 0x008fe40000000000 */
[----:B------:R-:W-:Y:S01]  /*0170*/  FADD R11, R0, R11 ;  /* 0x0000000b000b7221 */ /* 0x000fe20000000000 */
[----:B------:R-:W-:Y:S06]  /*0180*/  @P2 EXIT ;  /* 0x000000000000294d */ /* 0x000fec0003800000 */
[----:B------:R-:W-:Y:S01]  /*0190*/  STG.E.64 desc[UR4][R6.64], R10 ;  /* 0x0000000a06007986 */ /* 0x000fe2000c101b04 */
[----:B------:R-:W-:Y:S05]  /*01a0*/  EXIT ;  /* 0x000000000000794d */ /* 0x000fea0003800000 */
.L_x_0:
[----:B------:R-:W-:-:S00]  /*01b0*/  BRA `(.L_x_0) ;  /* 0xfffffffc00fc7947 */ /* 0x000fc0000383ffff */
[----:B------:R-:W-:-:S00]  /*01c0*/  NOP ;  /* 0x0000000000007918 */ /* 0x000fc00000000000 */
        /* <DEDUP_REMOVED lines=11> */
.L_x_1:


//--------------------- .nv.constant0.triton_poi_fused_add_relu_0 --------------------------
	.section	.nv.constant0.triton_poi_fused_add_relu_0,"a",@progbits
	.sectionflags	@""
	.align	4
.nv.constant0.triton_poi_fused_add_relu_0:
	.zero		556
